//
// Generated by NVIDIA NVVM Compiler
//
// Compiler Build ID: CL-36424714
// Cuda compilation tools, release 13.0, V13.0.88
// Based on NVVM 20.0.0
//

.version 9.0
.target sm_100
.address_size 64

	// .globl	_Z14hello_from_gpuv
.extern .func  (.param .b32 func_retval0) vprintf
(
	.param .b64 vprintf_param_0,
	.param .b64 vprintf_param_1
)
;
.global .align 1 .b8 $str[22] = {104, 101, 108, 108, 111, 32, 119, 111, 114, 108, 100, 32, 102, 114, 111, 109, 32, 103, 112, 117, 10};
.global .align 1 .b8 $str$1[22] = {104, 101, 108, 108, 111, 32, 102, 114, 111, 109, 32, 111, 116, 104, 101, 114, 32, 103, 112, 117, 10};

.visible .entry _Z14hello_from_gpuv()
{
	.reg .b32 	%r<3>;
	.reg .b64 	%rd<3>;

	mov.u64 	%rd1, $str;
	cvta.global.u64 	%rd2, %rd1;
	{ // callseq 0, 0
	.param .b64 param0;
	st.param.b64 	[param0], %rd2;
	.param .b64 param1;
	st.param.b64 	[param1], 0;
	.param .b32 retval0;
	call.uni (retval0), 
	vprintf, 
	(
	param0, 
	param1
	);
	ld.param.b32 	%r1, [retval0];
	} // callseq 0
	ret;

}
	// .globl	_Z20hello_from_other_gpuv
.visible .entry _Z20hello_from_other_gpuv()
{
	.reg .b32 	%r<3>;
	.reg .b64 	%rd<3>;

	mov.u64 	%rd1, $str$1;
	cvta.global.u64 	%rd2, %rd1;
	{ // callseq 1, 0
	.param .b64 param0;
	st.param.b64 	[param0], %rd2;
	.param .b64 param1;
	st.param.b64 	[param1], 0;
	.param .b32 retval0;
	call.uni (retval0), 
	vprintf, 
	(
	param0, 
	param1
	);
	ld.param.b32 	%r1, [retval0];
	} // callseq 1
	ret;

}


// ===== COMPILED SASS (sm_100) =====

	.target	sm_100

	.elftype	@"ET_EXEC"


//--------------------- .note.nv.tkinfo           --------------------------
	.section	.note.nv.tkinfo,"",@"SHT_NOTE"
	.sectionflags	@"SHF_NOTE_NV_TKINFO"
	.tkinfo
        /*0018*/ 	.word	0x00000002
        /*0030*/ 	.string	""
        /*0030*/ 	.string	"ptxas"
        /*0030*/ 	.string	"Cuda compilation tools, release 13.0, V13.0.88"
        /*0030*/ 	.string	"Build cuda_13.0.r13.0/compiler.36424714_0"
        /*0030*/ 	.string	"-arch sm_100 -m 64 "



//--------------------- .note.nv.cuinfo           --------------------------
	.section	.note.nv.cuinfo,"",@"SHT_NOTE"
	.sectionflags	@"SHF_NOTE_NV_CUINFO"
        /*0018*/ 	.short	0x0002
        /*001a*/ 	.short	0x0064
        /*001c*/ 	.short	0x0082
	.zero		2


//--------------------- .nv.info                  --------------------------
	.section	.nv.info,"",@"SHT_CUDA_INFO"
	.align	4


	//----- nvinfo : EIATTR_REGCOUNT
	.align		4
        /*0000*/ 	.byte	0x04, 0x2f
        /*0002*/ 	.short	(.L_3 - .L_2)
	.align		4
.L_2:
        /*0004*/ 	.word	index@(_Z14hello_from_gpuv)
        /*0008*/ 	.word	0x00000018


	//----- nvinfo : EIATTR_FRAME_SIZE
	.align		4
.L_3:
        /*000c*/ 	.byte	0x04, 0x11
        /*000e*/ 	.short	(.L_5 - .L_4)
	.align		4
.L_4:
        /*0010*/ 	.word	index@(_Z14hello_from_gpuv)
        /*0014*/ 	.word	0x00000000


	//----- nvinfo : EIATTR_REGCOUNT
	.align		4
.L_5:
        /*0018*/ 	.byte	0x04, 0x2f
        /*001a*/ 	.short	(.L_7 - .L_6)
	.align		4
.L_6:
        /*001c*/ 	.word	index@(_Z20hello_from_other_gpuv)
        /*0020*/ 	.word	0x00000018


	//----- nvinfo : EIATTR_FRAME_SIZE
	.align		4
.L_7:
        /*0024*/ 	.byte	0x04, 0x11
        /*0026*/ 	.short	(.L_9 - .L_8)
	.align		4
.L_8:
        /*0028*/ 	.word	index@(_Z20hello_from_other_gpuv)
        /*002c*/ 	.word	0x00000000


	//----- nvinfo : EIATTR_MIN_STACK_SIZE
	.align		4
.L_9:
        /*0030*/ 	.byte	0x04, 0x12
        /*0032*/ 	.short	(.L_11 - .L_10)
	.align		4
.L_10:
        /*0034*/ 	.word	index@(_Z20hello_from_other_gpuv)
        /*0038*/ 	.word	0x00000000


	//----- nvinfo : EIATTR_MIN_STACK_SIZE
	.align		4
.L_11:
        /*003c*/ 	.byte	0x04, 0x12
        /*003e*/ 	.short	(.L_13 - .L_12)
	.align		4
.L_12:
        /*0040*/ 	.word	index@(_Z14hello_from_gpuv)
        /*0044*/ 	.word	0x00000000
.L_13:


//--------------------- .nv.compat                --------------------------
	.section	.nv.compat,"",@"SHT_CUDA_COMPAT_INFO"
	.align	4
        /*0000*/ 	.byte	0x02, 0x09, 0x00, 0x00, 0x02, 0x02, 0x01, 0x00, 0x02, 0x05, 0x05, 0x00, 0x03, 0x07, 0x01, 0x01
        /*0010*/ 	.byte	0x02, 0x03, 0x00, 0x00, 0x02, 0x06, 0x01, 0x00, 0x04, 0x0b, 0x08, 0x00, 0x09, 0x00, 0x00, 0x00
        /*0020*/ 	.byte	0x00, 0x00, 0x00, 0x00


//--------------------- .nv.info._Z20hello_from_other_gpuv --------------------------
	.section	.nv.info._Z20hello_from_other_gpuv,"",@"SHT_CUDA_INFO"
	.sectionflags	@""
	.align	4


	//----- nvinfo : EIATTR_CUDA_API_VERSION
	.align		4
        /*0000*/ 	.byte	0x04, 0x37
        /*0002*/ 	.short	(.L_15 - .L_14)
.L_14:
        /*0004*/ 	.word	0x00000082


	//----- nvinfo : EIATTR_SPARSE_MMA_MASK
	.align		4
.L_15:
        /*0008*/ 	.byte	0x03, 0x50
        /*000a*/ 	.short	0x0000


	//----- nvinfo : EIATTR_MAXREG_COUNT
	.align		4
        /*000c*/ 	.byte	0x03, 0x1b
        /*000e*/ 	.short	0x00ff


	//----- nvinfo : EIATTR_EXTERNS
	.align		4
        /*0010*/ 	.byte	0x04, 0x0f
        /*0012*/ 	.short	(.L_17 - .L_16)


	//   ....[0]....
	.align		4
.L_16:
        /*0014*/ 	.word	index@(vprintf)


	//----- nvinfo : EIATTR_MERCURY_ISA_VERSION
	.align		4
.L_17:
        /*0018*/ 	.byte	0x03, 0x5f
        /*001a*/ 	.short	0x0101


	//----- nvinfo : EIATTR_VRC_CTA_INIT_COUNT
	.align		4
        /*001c*/ 	.byte	0x02, 0x4a
	.zero		1
	.zero		1


	//----- nvinfo : EIATTR_SYSCALL_OFFSETS
	.align		4
        /*0020*/ 	.byte	0x04, 0x46
        /*0022*/ 	.short	(.L_19 - .L_18)


	//   ....[0]....
.L_18:
        /*0024*/ 	.word	0x00000080


	//----- nvinfo : EIATTR_EXIT_INSTR_OFFSETS
	.align		4
.L_19:
        /*0028*/ 	.byte	0x04, 0x1c
        /*002a*/ 	.short	(.L_21 - .L_20)


	//   ....[0]....
.L_20:
        /*002c*/ 	.word	0x00000090


	//----- nvinfo : EIATTR_SW_WAR
	.align		4
.L_21:
        /*0030*/ 	.byte	0x04, 0x36
        /*0032*/ 	.short	(.L_23 - .L_22)
.L_22:
        /*0034*/ 	.word	0x00000008
.L_23:


//--------------------- .nv.info._Z14hello_from_gpuv --------------------------
	.section	.nv.info._Z14hello_from_gpuv,"",@"SHT_CUDA_INFO"
	.sectionflags	@""
	.align	4


	//----- nvinfo : EIATTR_CUDA_API_VERSION
	.align		4
        /*0000*/ 	.byte	0x04, 0x37
        /*0002*/ 	.short	(.L_25 - .L_24)
.L_24:
        /*0004*/ 	.word	0x00000082


	//----- nvinfo : EIATTR_SPARSE_MMA_MASK
	.align		4
.L_25:
        /*0008*/ 	.byte	0x03, 0x50
        /*000a*/ 	.short	0x0000


	//----- nvinfo : EIATTR_MAXREG_COUNT
	.align		4
        /*000c*/ 	.byte	0x03, 0x1b
        /*000e*/ 	.short	0x00ff


	//----- nvinfo : EIATTR_EXTERNS
	.align		4
        /*0010*/ 	.byte	0x04, 0x0f
        /*0012*/ 	.short	(.L_27 - .L_26)


	//   ....[0]....
	.align		4
.L_26:
        /*0014*/ 	.word	index@(vprintf)


	//----- nvinfo : EIATTR_MERCURY_ISA_VERSION
	.align		4
.L_27:
        /*0018*/ 	.byte	0x03, 0x5f
        /*001a*/ 	.short	0x0101


	//----- nvinfo : EIATTR_VRC_CTA_INIT_COUNT
	.align		4
        /*001c*/ 	.byte	0x02, 0x4a
	.zero		1
	.zero		1


	//----- nvinfo : EIATTR_SYSCALL_OFFSETS
	.align		4
        /*0020*/ 	.byte	0x04, 0x46
        /*0022*/ 	.short	(.L_29 - .L_28)


	//   ....[0]....
.L_28:
        /*0024*/ 	.word	0x00000080


	//----- nvinfo : EIATTR_EXIT_INSTR_OFFSETS
	.align		4
.L_29:
        /*0028*/ 	.byte	0x04, 0x1c
        /*002a*/ 	.short	(.L_31 - .L_30)


	//   ....[0]....
.L_30:
        /*002c*/ 	.word	0x00000090


	//----- nvinfo : EIATTR_SW_WAR
	.align		4
.L_31:
        /*0030*/ 	.byte	0x04, 0x36
        /*0032*/ 	.short	(.L_33 - .L_32)
.L_32:
        /*0034*/ 	.word	0x00000008
.L_33:


//--------------------- .nv.callgraph             --------------------------
	.section	.nv.callgraph,"",@"SHT_CUDA_CALLGRAPH"
	.align	4
	.sectionentsize	8
	.align		4
        /*0000*/ 	.word	0x00000000
	.align		4
        /*0004*/ 	.word	0xffffffff
	.align		4
        /*0008*/ 	.word	index@(_Z20hello_from_other_gpuv)
	.align		4
        /*000c*/ 	.word	index@(vprintf)
	.align		4
        /*0010*/ 	.word	index@(_Z14hello_from_gpuv)
	.align		4
        /*0014*/ 	.word	index@(vprintf)
	.align		4
        /*0018*/ 	.word	0x00000000
	.align		4
        /*001c*/ 	.word	0xfffffffe
	.align		4
        /*0020*/ 	.word	0x00000000
	.align		4
        /*0024*/ 	.word	0xfffffffd
	.align		4
        /*0028*/ 	.word	0x00000000
	.align		4
        /*002c*/ 	.word	0xfffffffc


//--------------------- .nv.constant4             --------------------------
	.section	.nv.constant4,"a",@progbits
	.align	8
	.align		8
.nv.constant4:
        /*0000*/ 	.dword	vprintf
	.align		8
        /*0008*/ 	.dword	$str
	.align		8
        /*0010*/ 	.dword	$str$1


//--------------------- .text._Z20hello_from_other_gpuv --------------------------
	.section	.text._Z20hello_from_other_gpuv,"ax",@progbits
	.align	128
        .global         _Z20hello_from_other_gpuv
        .type           _Z20hello_from_other_gpuv,@function
        .size           _Z20hello_from_other_gpuv,(.L_x_4 - _Z20hello_from_other_gpuv)
        .other          _Z20hello_from_other_gpuv,@"STO_CUDA_ENTRY STV_DEFAULT"
_Z20hello_from_other_gpuv:
.text._Z20hello_from_other_gpuv:
[----:B------:R-:W0:Y:S01]  /*0000*/  LDC R1, c[0x0][0x37c] ;  /* 0x0000df00ff017b82 */ /* 0x000e220000000800 */
[----:B------:R-:W-:Y:S01]  /*0010*/  MOV R0, 0x0 ;  /* 0x0000000000007802 */ /* 0x000fe20000000f00 */
[----:B------:R-:W1:Y:S01]  /*0020*/  LDCU.64 UR4, c[0x4][0x10] ;  /* 0x01000200ff0477ac */ /* 0x000e620008000a00 */
[----:B------:R-:W-:-:S05]  /*0030*/  CS2R R6, SRZ ;  /* 0x0000000000067805 */ /* 0x000fca000001ff00 */
[----:B------:R2:W3:Y:S01]  /*0040*/  LDC.64 R2, c[0x4][R0] ;  /* 0x0100000000027b82 */ /* 0x0004e20000000a00 */
[----:B-1----:R-:W-:Y:S02]  /*0050*/  IMAD.U32 R4, RZ, RZ, UR4 ;  /* 0x00000004ff047e24 */ /* 0x002fe4000f8e00ff */
[----:B--2---:R-:W-:-:S07]  /*0060*/  IMAD.U32 R5, RZ, RZ, UR5 ;  /* 0x00000005ff057e24 */ /* 0x004fce000f8e00ff */
[----:B------:R-:W-:-:S07]  /*0070*/  LEPC R20, `(.L_x_0) ;  /* 0x000000001014794e */ /* 0x000fce0000000000 */
[----:B0--3--:R-:W-:Y:S05]  /*0080*/  CALL.ABS.NOINC R2 ;  /* 0x0000000002007343 */ /* 0x009fea0003c00000 */
.L_x_0:
[----:B------:R-:W-:Y:S05]  /*0090*/  EXIT ;  /* 0x000000000000794d */ /* 0x000fea0003800000 */
.L_x_1:
[----:B------:R-:W-:-:S00]  /*00a0*/  BRA `(.L_x_1) ;  /* 0xfffffffc00fc7947 */ /* 0x000fc0000383ffff */
[----:B------:R-:W-:-:S00]  /*00b0*/  NOP ;  /* 0x0000000000007918 */ /* 0x000fc00000000000 */
        /* <DEDUP_REMOVED lines=12> */
.L_x_4:


//--------------------- .text._Z14hello_from_gpuv --------------------------
	.section	.text._Z14hello_from_gpuv,"ax",@progbits
	.align	128
        .global         _Z14hello_from_gpuv
        .type           _Z14hello_from_gpuv,@function
        .size           _Z14hello_from_gpuv,(.L_x_5 - _Z14hello_from_gpuv)
        .other          _Z14hello_from_gpuv,@"STO_CUDA_ENTRY STV_DEFAULT"
_Z14hello_from_gpuv:
.text._Z14hello_from_gpuv:
        /* <DEDUP_REMOVED lines=9> */
.L_x_2:
[----:B------:R-:W-:Y:S05]  /*0090*/  EXIT ;  /* 0x000000000000794d */ /* 0x000fea0003800000 */
.L_x_3:
        /* <DEDUP_REMOVED lines=14> */
.L_x_5:


//--------------------- .nv.global.init           --------------------------
	.section	.nv.global.init,"aw",@progbits
.nv.global.init:
	.type		$str,@object
	.size		$str,($str$1 - $str)
$str:
        /*0000*/ 	.byte	0x68, 0x65, 0x6c, 0x6c, 0x6f, 0x20, 0x77, 0x6f, 0x72, 0x6c, 0x64, 0x20, 0x66, 0x72, 0x6f, 0x6d
        /*0010*/ 	.byte	0x20, 0x67, 0x70, 0x75, 0x0a, 0x00
	.type		$str$1,@object
	.size		$str$1,(.L_1 - $str$1)
$str$1:
        /*0016*/ 	.byte	0x68, 0x65, 0x6c, 0x6c, 0x6f, 0x20, 0x66, 0x72, 0x6f, 0x6d, 0x20, 0x6f, 0x74, 0x68, 0x65, 0x72
        /*0026*/ 	.byte	0x20, 0x67, 0x70, 0x75, 0x0a, 0x00
.L_1:


//--------------------- .nv.shared.reserved.0     --------------------------
	.section	.nv.shared.reserved.0,"aw",@nobits
	.weak		__nv_reservedSMEM_offset_0_alias
	.size		__nv_reservedSMEM_offset_0_alias, 0, 64
	.other		__nv_reservedSMEM_offset_0_alias,@"STO_CUDA_RESERVED_SHARED STV_DEFAULT"
__nv_reservedSMEM_offset_0_alias:
	.zero		0
	.zero		64


//--------------------- .nv.constant0._Z20hello_from_other_gpuv --------------------------
	.section	.nv.constant0._Z20hello_from_other_gpuv,"a",@progbits
	.sectionflags	@""
	.align	4
.nv.constant0._Z20hello_from_other_gpuv:
	.zero		896


//--------------------- .nv.constant0._Z14hello_from_gpuv --------------------------
	.section	.nv.constant0._Z14hello_from_gpuv,"a",@progbits
	.sectionflags	@""
	.align	4
.nv.constant0._Z14hello_from_gpuv:
	.zero		896


//--------------------- SYMBOLS --------------------------

	.type		.nv.reservedSmem.offset0,@object
	.size		.nv.reservedSmem.offset0,0x4
	.type		vprintf,@function
